	.headerflags	@"EF_CUDA_TEXMODE_UNIFIED EF_CUDA_64BIT_ADDRESS EF_CUDA_ACCELERATORS EF_CUDA_SM90 EF_CUDA_VIRTUAL_SM(EF_CUDA_SM90)"
	.elftype	@"ET_EXEC"


//--------------------- .nv.info                  --------------------------
	.section	.nv.info,"",@"SHT_CUDA_INFO"
	.align	4


	//----- nvinfo : EIATTR_REGCOUNT
	.align		4
        /*0000*/ 	.byte	0x04, 0x2f
        /*0002*/ 	.short	(.L_3 - .L_2)
	.align		4
.L_2:
        /*0004*/ 	.word	index@(triton_poi_fused__native_batch_norm_legit_no_training_relu_5)
        /*0008*/ 	.word	0x00000011


	//----- nvinfo : EIATTR_MIN_STACK_SIZE
	.align		4
.L_3:
        /*000c*/ 	.byte	0x04, 0x12
        /*000e*/ 	.short	(.L_5 - .L_4)
	.align		4
.L_4:
        /*0010*/ 	.word	index@(triton_poi_fused__native_batch_norm_legit_no_training_relu_5)
        /*0014*/ 	.word	0x00000000


	//----- nvinfo : EIATTR_FRAME_SIZE
	.align		4
.L_5:
        /*0018*/ 	.byte	0x04, 0x11
        /*001a*/ 	.short	(.L_7 - .L_6)
	.align		4
.L_6:
        /*001c*/ 	.word	index@(triton_poi_fused__native_batch_norm_legit_no_training_relu_5)
        /*0020*/ 	.word	0x00000000


	//----- nvinfo : EIATTR_MIN_STACK_SIZE
	.align		4
.L_7:
        /*0024*/ 	.byte	0x04, 0x12
        /*0026*/ 	.short	(.L_9 - .L_8)
	.align		4
.L_8:
        /*0028*/ 	.word	index@(triton_poi_fused__native_batch_norm_legit_no_training_relu_5)
        /*002c*/ 	.word	0x00000000
.L_9:


//--------------------- .nv.info.triton_poi_fused__native_batch_norm_legit_no_training_relu_5 --------------------------
	.section	.nv.info.triton_poi_fused__native_batch_norm_legit_no_training_relu_5,"",@"SHT_CUDA_INFO"
	.sectionflags	@""
	.align	4


	//----- nvinfo : EIATTR_CUDA_API_VERSION
	.align		4
        /*0000*/ 	.byte	0x04, 0x37
        /*0002*/ 	.short	(.L_11 - .L_10)
.L_10:
        /*0004*/ 	.word	0x0000007c


	//----- nvinfo : EIATTR_KPARAM_INFO
	.align		4
.L_11:
        /*0008*/ 	.byte	0x04, 0x17
        /*000a*/ 	.short	(.L_13 - .L_12)
.L_12:
        /*000c*/ 	.word	0x00000000
        /*0010*/ 	.short	0x0006
        /*0012*/ 	.short	0x0030
        /*0014*/ 	.byte	0x00, 0xf0, 0x11, 0x00


	//----- nvinfo : EIATTR_KPARAM_INFO
	.align		4
.L_13:
        /*0018*/ 	.byte	0x04, 0x17
        /*001a*/ 	.short	(.L_15 - .L_14)
.L_14:
        /*001c*/ 	.word	0x00000000
        /*0020*/ 	.short	0x0005
        /*0022*/ 	.short	0x0028
        /*0024*/ 	.byte	0x00, 0xf4, 0x21, 0x00


	//----- nvinfo : EIATTR_KPARAM_INFO
	.align		4
.L_15:
        /*0028*/ 	.byte	0x04, 0x17
        /*002a*/ 	.short	(.L_17 - .L_16)
.L_16:
        /*002c*/ 	.word	0x00000000
        /*0030*/ 	.short	0x0004
        /*0032*/ 	.short	0x0020
        /*0034*/ 	.byte	0x00, 0xf4, 0x21, 0x00


	//----- nvinfo : EIATTR_KPARAM_INFO
	.align		4
.L_17:
        /*0038*/ 	.byte	0x04, 0x17
        /*003a*/ 	.short	(.L_19 - .L_18)
.L_18:
        /*003c*/ 	.word	0x00000000
        /*0040*/ 	.short	0x0003
        /*0042*/ 	.short	0x0018
        /*0044*/ 	.byte	0x00, 0xf4, 0x21, 0x00


	//----- nvinfo : EIATTR_KPARAM_INFO
	.align		4
.L_19:
        /*0048*/ 	.byte	0x04, 0x17
        /*004a*/ 	.short	(.L_21 - .L_20)
.L_20:
        /*004c*/ 	.word	0x00000000
        /*0050*/ 	.short	0x0002
        /*0052*/ 	.short	0x0010
        /*0054*/ 	.byte	0x00, 0xf4, 0x21, 0x00


	//----- nvinfo : EIATTR_KPARAM_INFO
	.align		4
.L_21:
        /*0058*/ 	.byte	0x04, 0x17
        /*005a*/ 	.short	(.L_23 - .L_22)
.L_22:
        /*005c*/ 	.word	0x00000000
        /*0060*/ 	.short	0x0001
        /*0062*/ 	.short	0x0008
        /*0064*/ 	.byte	0x00, 0xf4, 0x21, 0x00


	//----- nvinfo : EIATTR_KPARAM_INFO
	.align		4
.L_23:
        /*0068*/ 	.byte	0x04, 0x17
        /*006a*/ 	.short	(.L_25 - .L_24)
.L_24:
        /*006c*/ 	.word	0x00000000
        /*0070*/ 	.short	0x0000
        /*0072*/ 	.short	0x0000
        /*0074*/ 	.byte	0x00, 0xf4, 0x21, 0x00


	//----- nvinfo : EIATTR_SPARSE_MMA_MASK
	.align		4
.L_25:
        /*0078*/ 	.byte	0x03, 0x50
        /*007a*/ 	.short	0x0000


	//----- nvinfo : EIATTR_MAXREG_COUNT
	.align		4
        /*007c*/ 	.byte	0x03, 0x1b
        /*007e*/ 	.short	0x00ff


	//----- nvinfo : EIATTR_EXIT_INSTR_OFFSETS
	.align		4
        /*0080*/ 	.byte	0x04, 0x1c
        /*0082*/ 	.short	(.L_27 - .L_26)


	//   ....[0]....
.L_26:
        /*0084*/ 	.word	0x00000350


	//----- nvinfo : EIATTR_REQNTID
	.align		4
.L_27:
        /*0088*/ 	.byte	0x04, 0x10
        /*008a*/ 	.short	(.L_29 - .L_28)
.L_28:
        /*008c*/ 	.word	0x00000100
        /*0090*/ 	.word	0x00000001
        /*0094*/ 	.word	0x00000001


	//----- nvinfo : EIATTR_CBANK_PARAM_SIZE
	.align		4
.L_29:
        /*0098*/ 	.byte	0x03, 0x19
        /*009a*/ 	.short	0x0034


	//----- nvinfo : EIATTR_PARAM_CBANK
	.align		4
        /*009c*/ 	.byte	0x04, 0x0a
        /*009e*/ 	.short	(.L_31 - .L_30)
	.align		4
.L_30:
        /*00a0*/ 	.word	index@(.nv.constant0.triton_poi_fused__native_batch_norm_legit_no_training_relu_5)
        /*00a4*/ 	.short	0x0210
        /*00a6*/ 	.short	0x0034


	//----- nvinfo : EIATTR_SW_WAR
	.align		4
.L_31:
        /*00a8*/ 	.byte	0x04, 0x36
        /*00aa*/ 	.short	(.L_33 - .L_32)
.L_32:
        /*00ac*/ 	.word	0x00000008
.L_33:


//--------------------- .nv.callgraph             --------------------------
	.section	.nv.callgraph,"",@"SHT_CUDA_CALLGRAPH"
	.align	4
	.sectionentsize	8
	.align		4
        /*0000*/ 	.word	0x00000000
	.align		4
        /*0004*/ 	.word	0xffffffff
	.align		4
        /*0008*/ 	.word	0x00000000
	.align		4
        /*000c*/ 	.word	0xfffffffe
	.align		4
        /*0010*/ 	.word	0x00000000
	.align		4
        /*0014*/ 	.word	0xfffffffd
	.align		4
        /*0018*/ 	.word	0x00000000
	.align		4
        /*001c*/ 	.word	0xfffffffc


//--------------------- .nv.constant4             --------------------------
	.section	.nv.constant4,"a",@progbits
	.align	8
	.align		8
.nv.constant4:
        /*0000*/ 	.dword	_$_str
	.align		8
        /*0008*/ 	.dword	_$_str_$_2


//--------------------- .text.triton_poi_fused__native_batch_norm_legit_no_training_relu_5 --------------------------
	.section	.text.triton_poi_fused__native_batch_norm_legit_no_training_relu_5,"ax",@progbits
	.align	128
        .global         triton_poi_fused__native_batch_norm_legit_no_training_relu_5
        .type           triton_poi_fused__native_batch_norm_legit_no_training_relu_5,@function
        .size           triton_poi_fused__native_batch_norm_legit_no_training_relu_5,(.L_x_1 - triton_poi_fused__native_batch_norm_legit_no_training_relu_5)
        .other          triton_poi_fused__native_batch_norm_legit_no_training_relu_5,@"STO_CUDA_ENTRY STV_DEFAULT"
triton_poi_fused__native_batch_norm_legit_no_training_relu_5:
.text.triton_poi_fused__native_batch_norm_legit_no_training_relu_5:
[----:B------:R-:W-:Y:S01]  /*0000*/  LDC R1, c[0x0][0x28] ;  /* 0x00000a00ff017b82 */ /* 0x000fe20000000800 */
[----:B------:R-:W1:Y:S07]  /*0010*/  S2R R0, SR_TID.X ;  /* 0x0000000000007919 */ /* 0x000e6e0000002100 */
[----:B------:R-:W2:Y:S01]  /*0020*/  LDC.64 R6, c[0x0][0x220] ;  /* 0x00008800ff067b82 */ /* 0x000ea20000000a00 */
[----:B------:R-:W-:Y:S01]  /*0030*/  ULDC.64 UR4, c[0x0][0x208] ;  /* 0x0000820000047ab9 */ /* 0x000fe20000000a00 */
[----:B------:R-:W3:Y:S06]  /*0040*/  S2R R5, SR_CTAID.X ;  /* 0x0000000000057919 */ /* 0x000eec0000002500 */
[----:B------:R-:W4:Y:S08]  /*0050*/  LDC.64 R8, c[0x0][0x228] ;  /* 0x00008a00ff087b82 */ /* 0x000f300000000a00 */
[----:B------:R-:W5:Y:S01]  /*0060*/  LDC.64 R10, c[0x0][0x230] ;  /* 0x00008c00ff0a7b82 */ /* 0x000f620000000a00 */
[----:B-1----:R-:W-:-:S02]  /*0070*/  SHF.L.U32 R0, R0, 0x1, RZ ;  /* 0x0000000100007819 */ /* 0x002fc400000006ff */
[----:B---3--:R-:W-:Y:S02]  /*0080*/  SHF.R.S32.HI R3, RZ, 0x16, R5 ;  /* 0x00000016ff037819 */ /* 0x008fe40000011405 */
[----:B------:R-:W-:Y:S02]  /*0090*/  LOP3.LUT R0, R0, 0x1fe, RZ, 0xc0, !PT ;  /* 0x000001fe00007812 */ /* 0x000fe400078ec0ff */
[----:B------:R-:W-:Y:S02]  /*00a0*/  SGXT R3, R3, 0x1 ;  /* 0x000000010303781a */ /* 0x000fe40000000200 */
[----:B------:R-:W-:Y:S02]  /*00b0*/  LEA R0, R5, R0, 0x9 ;  /* 0x0000000005007211 */ /* 0x000fe400078e48ff */
[----:B------:R-:W1:Y:S02]  /*00c0*/  LDC.64 R4, c[0x0][0x218] ;  /* 0x00008600ff047b82 */ /* 0x000e640000000a00 */
[----:B------:R-:W-:-:S04]  /*00d0*/  LEA.HI R3, R3, R0, RZ, 0x9 ;  /* 0x0000000003037211 */ /* 0x000fc800078f48ff */
[----:B------:R-:W-:-:S04]  /*00e0*/  SHF.R.S32.HI R3, RZ, 0x9, R3 ;  /* 0x00000009ff037819 */ /* 0x000fc80000011403 */
[----:B------:R-:W-:-:S04]  /*00f0*/  LEA.HI R2, R3, R3, RZ, 0x8 ;  /* 0x0000000303027211 */ /* 0x000fc800078f40ff */
[----:B------:R-:W-:-:S04]  /*0100*/  LOP3.LUT R2, R2, 0xffffff00, RZ, 0xc0, !PT ;  /* 0xffffff0002027812 */ /* 0x000fc800078ec0ff */
[----:B------:R-:W-:Y:S02]  /*0110*/  IADD3 R13, R3, -R2, RZ ;  /* 0x80000002030d7210 */ /* 0x000fe40007ffe0ff */
[----:B------:R-:W3:Y:S03]  /*0120*/  LDC.64 R2, c[0x0][0x210] ;  /* 0x00008400ff027b82 */ /* 0x000ee60000000a00 */
[----:B--2---:R-:W-:-:S06]  /*0130*/  IMAD.WIDE R6, R13, 0x4, R6 ;  /* 0x000000040d067825 */ /* 0x004fcc00078e0206 */
[----:B------:R-:W2:Y:S01]  /*0140*/  LDG.E.EL R6, desc[UR4][R6.64] ;  /* 0x0000000406067981 */ /* 0x000ea2000c2e1900 */
[----:B-1----:R-:W-:-:S05]  /*0150*/  IMAD.WIDE R4, R13, 0x4, R4 ;  /* 0x000000040d047825 */ /* 0x002fca00078e0204 */
[----:B------:R1:W2:Y:S01]  /*0160*/  LDG.E.EL R12, desc[UR4][R4.64] ;  /* 0x00000004040c7981 */ /* 0x0002a2000c2e1900 */
[----:B---3--:R-:W-:Y:S01]  /*0170*/  IMAD.WIDE R2, R0, 0x4, R2 ;  /* 0x0000000400027825 */ /* 0x008fe200078e0202 */
[----:B------:R-:W-:Y:S01]  /*0180*/  HFMA2.MMA R14, -RZ, RZ, 1.625, 0 ;  /* 0x3e800000ff0e7435 */ /* 0x000fe200000001ff */
[----:B-1----:R-:W1:Y:S04]  /*0190*/  LDC.64 R4, c[0x0][0x238] ;  /* 0x00008e00ff047b82 */ /* 0x002e680000000a00 */
[----:B------:R-:W3:Y:S01]  /*01a0*/  LDG.E.64 R2, desc[UR4][R2.64] ;  /* 0x0000000402027981 */ /* 0x000ee2000c1e1b00 */
[----:B----4-:R-:W-:-:S04]  /*01b0*/  IMAD.WIDE R8, R13, 0x4, R8 ;  /* 0x000000040d087825 */ /* 0x010fc800078e0208 */
[----:B-----5:R-:W-:Y:S02]  /*01c0*/  IMAD.WIDE R10, R13, 0x4, R10 ;  /* 0x000000040d0a7825 */ /* 0x020fe400078e020a */
[----:B------:R-:W4:Y:S04]  /*01d0*/  LDG.E.EL R8, desc[UR4][R8.64] ;  /* 0x0000000408087981 */ /* 0x000f28000c2e1900 */
[----:B------:R-:W4:Y:S01]  /*01e0*/  LDG.E.EL R11, desc[UR4][R10.64] ;  /* 0x000000040a0b7981 */ /* 0x000f22000c2e1900 */
[----:B-1----:R-:W-:-:S04]  /*01f0*/  IMAD.WIDE R4, R0, 0x4, R4 ;  /* 0x0000000400047825 */ /* 0x002fc800078e0204 */
[----:B--2---:R-:W-:-:S04]  /*0200*/  FADD R6, R6, 9.9999997473787516356e-06 ;  /* 0x3727c5ac06067421 */ /* 0x004fc80000000000 */
[----:B------:R-:W1:Y:S02]  /*0210*/  MUFU.SQRT R7, R6 ;  /* 0x0000000600077308 */ /* 0x000e640000002000 */
[C---:B-1----:R-:W-:Y:S02]  /*0220*/  FSETP.GT.AND P0, PT, R7.reuse, 8.50705917302346158658e+37, PT ;  /* 0x7e8000000700780b */ /* 0x042fe40003f04000 */
[----:B------:R-:W-:-:S11]  /*0230*/  FSETP.GEU.AND P1, PT, R7, 1.175494350822287508e-38, PT ;  /* 0x008000000700780b */ /* 0x000fd60003f2e000 */
[----:B------:R-:W-:-:S04]  /*0240*/  @P0 FMUL R7, R7, 0.25 ;  /* 0x3e80000007070820 */ /* 0x000fc80000400000 */
[----:B------:R-:W-:-:S06]  /*0250*/  @!P1 FMUL R7, R7, 16777216 ;  /* 0x4b80000007079820 */ /* 0x000fcc0000400000 */
[----:B------:R-:W1:Y:S01]  /*0260*/  MUFU.RCP R7, R7 ;  /* 0x0000000700077308 */ /* 0x000e620000001000 */
[----:B------:R-:W-:Y:S01]  /*0270*/  FSEL R14, R14, 1, P0 ;  /* 0x3f8000000e0e7808 */ /* 0x000fe20000000000 */
[----:B---3--:R-:W-:-:S04]  /*0280*/  FADD R2, R2, -R12 ;  /* 0x8000000c02027221 */ /* 0x008fc80000000000 */
[----:B------:R-:W-:Y:S01]  /*0290*/  @!P1 FMUL R14, R14, 16777216 ;  /* 0x4b8000000e0e9820 */ /* 0x000fe20000400000 */
[----:B------:R-:W-:-:S03]  /*02a0*/  FADD R3, R3, -R12 ;  /* 0x8000000c03037221 */ /* 0x000fc60000000000 */
[----:B-1----:R-:W-:-:S04]  /*02b0*/  FMUL R14, R7, R14 ;  /* 0x0000000e070e7220 */ /* 0x002fc80000400000 */
[-C--:B------:R-:W-:Y:S01]  /*02c0*/  FMUL R2, R2, R14.reuse ;  /* 0x0000000e02027220 */ /* 0x080fe20000400000 */
[----:B------:R-:W-:-:S03]  /*02d0*/  FMUL R14, R3, R14 ;  /* 0x0000000e030e7220 */ /* 0x000fc60000400000 */
[C-C-:B----4-:R-:W-:Y:S01]  /*02e0*/  FFMA R2, R8.reuse, R2, R11.reuse ;  /* 0x0000000208027223 */ /* 0x150fe2000000000b */
[----:B------:R-:W-:-:S04]  /*02f0*/  FFMA R14, R8, R14, R11 ;  /* 0x0000000e080e7223 */ /* 0x000fc8000000000b */
[----:B------:R-:W-:Y:S02]  /*0300*/  FSETP.GEU.AND P0, PT, R2, RZ, PT ;  /* 0x000000ff0200720b */ /* 0x000fe40003f0e000 */
[----:B------:R-:W-:Y:S02]  /*0310*/  FSETP.GEU.AND P1, PT, R14, RZ, PT ;  /* 0x000000ff0e00720b */ /* 0x000fe40003f2e000 */
[----:B------:R-:W-:Y:S02]  /*0320*/  FSEL R2, R2, RZ, P0 ;  /* 0x000000ff02027208 */ /* 0x000fe40000000000 */
[----:B------:R-:W-:-:S05]  /*0330*/  FSEL R3, R14, RZ, P1 ;  /* 0x000000ff0e037208 */ /* 0x000fca0000800000 */
[----:B------:R-:W-:Y:S01]  /*0340*/  STG.E.64 desc[UR4][R4.64], R2 ;  /* 0x0000000204007986 */ /* 0x000fe2000c101b04 */
[----:B------:R-:W-:Y:S05]  /*0350*/  EXIT ;  /* 0x000000000000794d */ /* 0x000fea0003800000 */
.L_x_0:
[----:B------:R-:W-:-:S00]  /*0360*/  BRA `(.L_x_0) ;  /* 0xfffffffc00fc7947 */ /* 0x000fc0000383ffff */
[----:B------:R-:W-:-:S00]  /*0370*/  NOP ;  /* 0x0000000000007918 */ /* 0x000fc00000000000 */
        /* <DEDUP_REMOVED lines=8> */
.L_x_1:


//--------------------- .nv.global.init           --------------------------
	.section	.nv.global.init,"aw",@progbits
.nv.global.init:
	.type		_$_str,@object
	.size		_$_str,(_$_str_$_2 - _$_str)
_$_str:
        /*0000*/ 	.byte	0x5f, 0x5f, 0x43, 0x55, 0x44, 0x41, 0x5f, 0x46, 0x54, 0x5a, 0x00
	.type		_$_str_$_2,@object
	.size		_$_str_$_2,(.L_1 - _$_str_$_2)
_$_str_$_2:
        /*000b*/ 	.byte	0x5f, 0x5f, 0x43, 0x55, 0x44, 0x41, 0x5f, 0x50, 0x52, 0x45, 0x43, 0x5f, 0x53, 0x51, 0x52, 0x54
        /*001b*/ 	.byte	0x00
.L_1:


//--------------------- .nv.constant0.triton_poi_fused__native_batch_norm_legit_no_training_relu_5 --------------------------
	.section	.nv.constant0.triton_poi_fused__native_batch_norm_legit_no_training_relu_5,"a",@progbits
	.sectionflags	@""
	.align	4
.nv.constant0.triton_poi_fused__native_batch_norm_legit_no_training_relu_5:
	.zero		580
